//
// Generated by NVIDIA NVVM Compiler
//
// Compiler Build ID: CL-36424714
// Cuda compilation tools, release 13.0, V13.0.88
// Based on NVVM 20.0.0
//

.version 9.0
.target sm_100
.address_size 64

	// .globl	_Z8full_dotPKfS0_Pfi
.global .align 4 .u32 count;
// _ZZ8full_dotPKfS0_PfiE5cache has been demoted

.visible .entry _Z8full_dotPKfS0_Pfi(
	.param .u64 .ptr .align 1 _Z8full_dotPKfS0_Pfi_param_0,
	.param .u64 .ptr .align 1 _Z8full_dotPKfS0_Pfi_param_1,
	.param .u64 .ptr .align 1 _Z8full_dotPKfS0_Pfi_param_2,
	.param .u32 _Z8full_dotPKfS0_Pfi_param_3
)
{
	.reg .pred 	%p<8>;
	.reg .b32 	%r<15>;
	.reg .b32 	%f<21>;
	.reg .b64 	%rd<10>;
	// demoted variable
	.shared .align 4 .b8 _ZZ8full_dotPKfS0_PfiE5cache[64];
	ld.param.u64 	%rd3, [_Z8full_dotPKfS0_Pfi_param_0];
	ld.param.u64 	%rd4, [_Z8full_dotPKfS0_Pfi_param_1];
	ld.param.u64 	%rd5, [_Z8full_dotPKfS0_Pfi_param_2];
	ld.param.u32 	%r8, [_Z8full_dotPKfS0_Pfi_param_3];
	mov.u32 	%r9, %ctaid.x;
	mov.u32 	%r1, %ntid.x;
	mov.u32 	%r2, %tid.x;
	mad.lo.s32 	%r14, %r9, %r1, %r2;
	shl.b32 	%r10, %r2, 2;
	mov.u32 	%r11, _ZZ8full_dotPKfS0_PfiE5cache;
	add.s32 	%r4, %r11, %r10;
	mov.b32 	%r12, 0;
	st.shared.u32 	[%r4], %r12;
	setp.ge.s32 	%p1, %r14, %r8;
	@%p1 bra 	$L__BB0_4;
	mov.u32 	%r13, %nctaid.x;
	mul.lo.s32 	%r5, %r13, %r1;
	cvta.to.global.u64 	%rd1, %rd3;
	cvta.to.global.u64 	%rd2, %rd4;
	mov.f32 	%f20, 0f00000000;
$L__BB0_2:
	mul.wide.s32 	%rd6, %r14, 4;
	add.s64 	%rd7, %rd1, %rd6;
	ld.global.f32 	%f4, [%rd7];
	add.s64 	%rd8, %rd2, %rd6;
	ld.global.f32 	%f5, [%rd8];
	fma.rn.f32 	%f20, %f4, %f5, %f20;
	add.s32 	%r14, %r14, %r5;
	setp.lt.s32 	%p2, %r14, %r8;
	@%p2 bra 	$L__BB0_2;
	st.shared.f32 	[%r4], %f20;
$L__BB0_4:
	bar.sync 	0;
	setp.gt.u32 	%p3, %r2, 7;
	@%p3 bra 	$L__BB0_6;
	ld.shared.f32 	%f6, [%r4+32];
	ld.shared.f32 	%f7, [%r4];
	add.f32 	%f8, %f6, %f7;
	st.shared.f32 	[%r4], %f8;
$L__BB0_6:
	bar.sync 	0;
	setp.gt.u32 	%p4, %r2, 3;
	@%p4 bra 	$L__BB0_8;
	ld.shared.f32 	%f9, [%r4+16];
	ld.shared.f32 	%f10, [%r4];
	add.f32 	%f11, %f9, %f10;
	st.shared.f32 	[%r4], %f11;
$L__BB0_8:
	bar.sync 	0;
	setp.gt.u32 	%p5, %r2, 1;
	@%p5 bra 	$L__BB0_10;
	ld.shared.f32 	%f12, [%r4+8];
	ld.shared.f32 	%f13, [%r4];
	add.f32 	%f14, %f12, %f13;
	st.shared.f32 	[%r4], %f14;
$L__BB0_10:
	bar.sync 	0;
	setp.ne.s32 	%p6, %r2, 0;
	@%p6 bra 	$L__BB0_12;
	ld.shared.f32 	%f15, [_ZZ8full_dotPKfS0_PfiE5cache+4];
	ld.shared.f32 	%f16, [%r4];
	add.f32 	%f17, %f15, %f16;
	st.shared.f32 	[%r4], %f17;
$L__BB0_12:
	setp.ne.s32 	%p7, %r2, 0;
	bar.sync 	0;
	@%p7 bra 	$L__BB0_14;
	ld.shared.f32 	%f18, [_ZZ8full_dotPKfS0_PfiE5cache];
	cvta.to.global.u64 	%rd9, %rd5;
	atom.global.add.f32 	%f19, [%rd9], %f18;
$L__BB0_14:
	ret;

}


// ===== COMPILED SASS (sm_100) =====

	.target	sm_100

	.elftype	@"ET_EXEC"


//--------------------- .note.nv.tkinfo           --------------------------
	.section	.note.nv.tkinfo,"",@"SHT_NOTE"
	.sectionflags	@"SHF_NOTE_NV_TKINFO"
	.tkinfo
        /*0018*/ 	.word	0x00000002
        /*0030*/ 	.string	""
        /*0030*/ 	.string	"ptxas"
        /*0030*/ 	.string	"Cuda compilation tools, release 13.0, V13.0.88"
        /*0030*/ 	.string	"Build cuda_13.0.r13.0/compiler.36424714_0"
        /*0030*/ 	.string	"-arch sm_100 -m 64 "



//--------------------- .note.nv.cuinfo           --------------------------
	.section	.note.nv.cuinfo,"",@"SHT_NOTE"
	.sectionflags	@"SHF_NOTE_NV_CUINFO"
        /*0018*/ 	.short	0x0002
        /*001a*/ 	.short	0x0064
        /*001c*/ 	.short	0x0082
	.zero		2


//--------------------- .nv.info                  --------------------------
	.section	.nv.info,"",@"SHT_CUDA_INFO"
	.align	4


	//----- nvinfo : EIATTR_REGCOUNT
	.align		4
        /*0000*/ 	.byte	0x04, 0x2f
        /*0002*/ 	.short	(.L_2 - .L_1)
	.align		4
.L_1:
        /*0004*/ 	.word	index@(_Z8full_dotPKfS0_Pfi)
        /*0008*/ 	.word	0x00000010


	//----- nvinfo : EIATTR_FRAME_SIZE
	.align		4
.L_2:
        /*000c*/ 	.byte	0x04, 0x11
        /*000e*/ 	.short	(.L_4 - .L_3)
	.align		4
.L_3:
        /*0010*/ 	.word	index@(_Z8full_dotPKfS0_Pfi)
        /*0014*/ 	.word	0x00000000


	//----- nvinfo : EIATTR_MIN_STACK_SIZE
	.align		4
.L_4:
        /*0018*/ 	.byte	0x04, 0x12
        /*001a*/ 	.short	(.L_6 - .L_5)
	.align		4
.L_5:
        /*001c*/ 	.word	index@(_Z8full_dotPKfS0_Pfi)
        /*0020*/ 	.word	0x00000000
.L_6:


//--------------------- .nv.compat                --------------------------
	.section	.nv.compat,"",@"SHT_CUDA_COMPAT_INFO"
	.align	4
        /*0000*/ 	.byte	0x02, 0x09, 0x00, 0x00, 0x02, 0x02, 0x01, 0x00, 0x02, 0x05, 0x05, 0x00, 0x03, 0x07, 0x01, 0x01
        /*0010*/ 	.byte	0x02, 0x03, 0x00, 0x00, 0x02, 0x06, 0x01, 0x00, 0x04, 0x0b, 0x08, 0x00, 0x09, 0x00, 0x00, 0x00
        /*0020*/ 	.byte	0x00, 0x00, 0x00, 0x00


//--------------------- .nv.info._Z8full_dotPKfS0_Pfi --------------------------
	.section	.nv.info._Z8full_dotPKfS0_Pfi,"",@"SHT_CUDA_INFO"
	.sectionflags	@""
	.align	4


	//----- nvinfo : EIATTR_CUDA_API_VERSION
	.align		4
        /*0000*/ 	.byte	0x04, 0x37
        /*0002*/ 	.short	(.L_8 - .L_7)
.L_7:
        /*0004*/ 	.word	0x00000082


	//----- nvinfo : EIATTR_KPARAM_INFO
	.align		4
.L_8:
        /*0008*/ 	.byte	0x04, 0x17
        /*000a*/ 	.short	(.L_10 - .L_9)
.L_9:
        /*000c*/ 	.word	0x00000000
        /*0010*/ 	.short	0x0003
        /*0012*/ 	.short	0x0018
        /*0014*/ 	.byte	0x00, 0xf0, 0x11, 0x00


	//----- nvinfo : EIATTR_KPARAM_INFO
	.align		4
.L_10:
        /*0018*/ 	.byte	0x04, 0x17
        /*001a*/ 	.short	(.L_12 - .L_11)
.L_11:
        /*001c*/ 	.word	0x00000000
        /*0020*/ 	.short	0x0002
        /*0022*/ 	.short	0x0010
        /*0024*/ 	.byte	0x00, 0xf5, 0x21, 0x00


	//----- nvinfo : EIATTR_KPARAM_INFO
	.align		4
.L_12:
        /*0028*/ 	.byte	0x04, 0x17
        /*002a*/ 	.short	(.L_14 - .L_13)
.L_13:
        /*002c*/ 	.word	0x00000000
        /*0030*/ 	.short	0x0001
        /*0032*/ 	.short	0x0008
        /*0034*/ 	.byte	0x00, 0xf5, 0x21, 0x00


	//----- nvinfo : EIATTR_KPARAM_INFO
	.align		4
.L_14:
        /*0038*/ 	.byte	0x04, 0x17
        /*003a*/ 	.short	(.L_16 - .L_15)
.L_15:
        /*003c*/ 	.word	0x00000000
        /*0040*/ 	.short	0x0000
        /*0042*/ 	.short	0x0000
        /*0044*/ 	.byte	0x00, 0xf5, 0x21, 0x00


	//----- nvinfo : EIATTR_SPARSE_MMA_MASK
	.align		4
.L_16:
        /*0048*/ 	.byte	0x03, 0x50
        /*004a*/ 	.short	0x0000


	//----- nvinfo : EIATTR_MAXREG_COUNT
	.align		4
        /*004c*/ 	.byte	0x03, 0x1b
        /*004e*/ 	.short	0x00ff


	//----- nvinfo : EIATTR_NUM_BARRIERS
	.align		4
        /*0050*/ 	.byte	0x02, 0x4c
        /*0052*/ 	.byte	0x01
	.zero		1


	//----- nvinfo : EIATTR_MERCURY_ISA_VERSION
	.align		4
        /*0054*/ 	.byte	0x03, 0x5f
        /*0056*/ 	.short	0x0101


	//----- nvinfo : EIATTR_VRC_CTA_INIT_COUNT
	.align		4
        /*0058*/ 	.byte	0x02, 0x4a
	.zero		1
	.zero		1


	//----- nvinfo : EIATTR_EXIT_INSTR_OFFSETS
	.align		4
        /*005c*/ 	.byte	0x04, 0x1c
        /*005e*/ 	.short	(.L_18 - .L_17)


	//   ....[0]....
.L_17:
        /*0060*/ 	.word	0x00000390


	//   ....[1]....
        /*0064*/ 	.word	0x000003d0


	//----- nvinfo : EIATTR_CRS_STACK_SIZE
	.align		4
.L_18:
        /*0068*/ 	.byte	0x04, 0x1e
        /*006a*/ 	.short	(.L_20 - .L_19)
.L_19:
        /*006c*/ 	.word	0x00000000


	//----- nvinfo : EIATTR_CBANK_PARAM_SIZE
	.align		4
.L_20:
        /*0070*/ 	.byte	0x03, 0x19
        /*0072*/ 	.short	0x001c


	//----- nvinfo : EIATTR_PARAM_CBANK
	.align		4
        /*0074*/ 	.byte	0x04, 0x0a
        /*0076*/ 	.short	(.L_22 - .L_21)
	.align		4
.L_21:
        /*0078*/ 	.word	index@(.nv.constant0._Z8full_dotPKfS0_Pfi)
        /*007c*/ 	.short	0x0380
        /*007e*/ 	.short	0x001c


	//----- nvinfo : EIATTR_SW_WAR
	.align		4
.L_22:
        /*0080*/ 	.byte	0x04, 0x36
        /*0082*/ 	.short	(.L_24 - .L_23)
.L_23:
        /*0084*/ 	.word	0x00000008
.L_24:


//--------------------- .nv.callgraph             --------------------------
	.section	.nv.callgraph,"",@"SHT_CUDA_CALLGRAPH"
	.align	4
	.sectionentsize	8
	.align		4
        /*0000*/ 	.word	0x00000000
	.align		4
        /*0004*/ 	.word	0xffffffff
	.align		4
        /*0008*/ 	.word	0x00000000
	.align		4
        /*000c*/ 	.word	0xfffffffe
	.align		4
        /*0010*/ 	.word	0x00000000
	.align		4
        /*0014*/ 	.word	0xfffffffd
	.align		4
        /*0018*/ 	.word	0x00000000
	.align		4
        /*001c*/ 	.word	0xfffffffc


//--------------------- .nv.constant4             --------------------------
	.section	.nv.constant4,"a",@progbits
	.align	8
	.align		8
.nv.constant4:
        /*0000*/ 	.dword	count


//--------------------- .text._Z8full_dotPKfS0_Pfi --------------------------
	.section	.text._Z8full_dotPKfS0_Pfi,"ax",@progbits
	.align	128
        .global         _Z8full_dotPKfS0_Pfi
        .type           _Z8full_dotPKfS0_Pfi,@function
        .size           _Z8full_dotPKfS0_Pfi,(.L_x_5 - _Z8full_dotPKfS0_Pfi)
        .other          _Z8full_dotPKfS0_Pfi,@"STO_CUDA_ENTRY STV_DEFAULT"
_Z8full_dotPKfS0_Pfi:
.text._Z8full_dotPKfS0_Pfi:
[----:B------:R-:W-:Y:S01]  /*0000*/  LDC R1, c[0x0][0x37c] ;  /* 0x0000df00ff017b82 */ /* 0x000fe20000000800 */
[----:B------:R-:W0:Y:S07]  /*0010*/  S2R R12, SR_TID.X ;  /* 0x00000000000c7919 */ /* 0x000e2e0000002100 */
[----:B------:R-:W1:Y:S01]  /*0020*/  S2UR UR5, SR_CgaCtaId ;  /* 0x00000000000579c3 */ /* 0x000e620000008800 */
[----:B------:R-:W-:Y:S01]  /*0030*/  UMOV UR4, 0x400 ;  /* 0x0000040000047882 */ /* 0x000fe20000000000 */
[----:B------:R-:W2:Y:S01]  /*0040*/  LDCU UR9, c[0x0][0x398] ;  /* 0x00007300ff0977ac */ /* 0x000ea20008000800 */
[----:B------:R-:W-:Y:S01]  /*0050*/  BSSY.RECONVERGENT B0, `(.L_x_0) ;  /* 0x000001a000007945 */ /* 0x000fe20003800200 */
[----:B------:R-:W3:Y:S04]  /*0060*/  LDCU.64 UR6, c[0x0][0x358] ;  /* 0x00006b00ff0677ac */ /* 0x000ee80008000a00 */
[----:B------:R-:W4:Y:S08]  /*0070*/  S2UR UR8, SR_CTAID.X ;  /* 0x00000000000879c3 */ /* 0x000f300000002500 */
[----:B------:R-:W4:Y:S01]  /*0080*/  LDC R11, c[0x0][0x360] ;  /* 0x0000d800ff0b7b82 */ /* 0x000f220000000800 */
[----:B-1----:R-:W-:-:S06]  /*0090*/  ULEA UR4, UR5, UR4, 0x18 ;  /* 0x0000000405047291 */ /* 0x002fcc000f8ec0ff */
[----:B0-----:R-:W-:-:S05]  /*00a0*/  LEA R10, R12, UR4, 0x2 ;  /* 0x000000040c0a7c11 */ /* 0x001fca000f8e10ff */
[----:B------:R0:W-:Y:S01]  /*00b0*/  STS [R10], RZ ;  /* 0x000000ff0a007388 */ /* 0x0001e20000000800 */
[----:B----4-:R-:W-:-:S05]  /*00c0*/  IMAD R0, R11, UR8, R12 ;  /* 0x000000080b007c24 */ /* 0x010fca000f8e020c */
[----:B--2---:R-:W-:-:S13]  /*00d0*/  ISETP.GE.AND P0, PT, R0, UR9, PT ;  /* 0x0000000900007c0c */ /* 0x004fda000bf06270 */
[----:B0--3--:R-:W-:Y:S05]  /*00e0*/  @P0 BRA `(.L_x_1) ;  /* 0x0000000000400947 */ /* 0x009fea0003800000 */
[----:B------:R-:W0:Y:S01]  /*00f0*/  LDC.64 R6, c[0x0][0x380] ;  /* 0x0000e000ff067b82 */ /* 0x000e220000000a00 */
[----:B------:R-:W1:Y:S01]  /*0100*/  LDCU UR5, c[0x0][0x370] ;  /* 0x00006e00ff0577ac */ /* 0x000e620008000800 */
[----:B------:R-:W-:Y:S01]  /*0110*/  HFMA2 R13, -RZ, RZ, 0, 0 ;  /* 0x00000000ff0d7431 */ /* 0x000fe200000001ff */
[----:B------:R-:W-:Y:S05]  /*0120*/  BSSY.RECONVERGENT B1, `(.L_x_2) ;  /* 0x000000b000017945 */ /* 0x000fea0003800200 */
[----:B------:R-:W2:Y:S01]  /*0130*/  LDC.64 R8, c[0x0][0x388] ;  /* 0x0000e200ff087b82 */ /* 0x000ea20000000a00 */
[----:B-1----:R-:W-:-:S07]  /*0140*/  IMAD R11, R11, UR5, RZ ;  /* 0x000000050b0b7c24 */ /* 0x002fce000f8e02ff */
.L_x_3:
[----:B0-----:R-:W-:-:S04]  /*0150*/  IMAD.WIDE R2, R0, 0x4, R6 ;  /* 0x0000000400027825 */ /* 0x001fc800078e0206 */
[----:B--2---:R-:W-:Y:S02]  /*0160*/  IMAD.WIDE R4, R0, 0x4, R8 ;  /* 0x0000000400047825 */ /* 0x004fe400078e0208 */
[----:B------:R-:W2:Y:S04]  /*0170*/  LDG.E R2, desc[UR6][R2.64] ;  /* 0x0000000602027981 */ /* 0x000ea8000c1e1900 */
[----:B------:R-:W2:Y:S01]  /*0180*/  LDG.E R4, desc[UR6][R4.64] ;  /* 0x0000000604047981 */ /* 0x000ea2000c1e1900 */
[----:B------:R-:W-:-:S04]  /*0190*/  IADD3 R0, PT, PT, R11, R0, RZ ;  /* 0x000000000b007210 */ /* 0x000fc80007ffe0ff */
[----:B------:R-:W-:Y:S01]  /*01a0*/  ISETP.GE.AND P0, PT, R0, UR9, PT ;  /* 0x0000000900007c0c */ /* 0x000fe2000bf06270 */
[----:B--2---:R-:W-:-:S12]  /*01b0*/  FFMA R13, R2, R4, R13 ;  /* 0x00000004020d7223 */ /* 0x004fd8000000000d */
[----:B------:R-:W-:Y:S05]  /*01c0*/  @!P0 BRA `(.L_x_3) ;  /* 0xfffffffc00e08947 */ /* 0x000fea000383ffff */
[----:B------:R-:W-:Y:S05]  /*01d0*/  BSYNC.RECONVERGENT B1 ;  /* 0x0000000000017941 */ /* 0x000fea0003800200 */
.L_x_2:
[----:B------:R0:W-:Y:S02]  /*01e0*/  STS [R10], R13 ;  /* 0x0000000d0a007388 */ /* 0x0001e40000000800 */
.L_x_1:
[----:B------:R-:W-:Y:S05]  /*01f0*/  BSYNC.RECONVERGENT B0 ;  /* 0x0000000000007941 */ /* 0x000fea0003800200 */
.L_x_0:
[----:B------:R-:W-:Y:S01]  /*0200*/  BAR.SYNC.DEFER_BLOCKING 0x0 ;  /* 0x0000000000007b1d */ /* 0x000fe20000010000 */
[C---:B------:R-:W-:Y:S02]  /*0210*/  ISETP.GT.U32.AND P1, PT, R12.reuse, 0x7, PT ;  /* 0x000000070c00780c */ /* 0x040fe40003f24070 */
[----:B------:R-:W-:-:S11]  /*0220*/  ISETP.GT.U32.AND P0, PT, R12, 0x3, PT ;  /* 0x000000030c00780c */ /* 0x000fd60003f04070 */
[----:B------:R-:W-:Y:S04]  /*0230*/  @!P1 LDS R0, [R10+0x20] ;  /* 0x000020000a009984 */ /* 0x000fe80000000800 */
[----:B------:R-:W1:Y:S02]  /*0240*/  @!P1 LDS R3, [R10] ;  /* 0x000000000a039984 */ /* 0x000e640000000800 */
[----:B-1----:R-:W-:-:S05]  /*0250*/  @!P1 FADD R3, R0, R3 ;  /* 0x0000000300039221 */ /* 0x002fca0000000000 */
[----:B------:R-:W-:Y:S01]  /*0260*/  @!P1 STS [R10], R3 ;  /* 0x000000030a009388 */ /* 0x000fe20000000800 */
[----:B------:R-:W-:Y:S01]  /*0270*/  BAR.SYNC.DEFER_BLOCKING 0x0 ;  /* 0x0000000000007b1d */ /* 0x000fe20000010000 */
[----:B------:R-:W-:-:S05]  /*0280*/  ISETP.GT.U32.AND P1, PT, R12, 0x1, PT ;  /* 0x000000010c00780c */ /* 0x000fca0003f24070 */
[----:B------:R-:W-:Y:S04]  /*0290*/  @!P0 LDS R0, [R10+0x10] ;  /* 0x000010000a008984 */ /* 0x000fe80000000800 */
[----:B------:R-:W1:Y:S02]  /*02a0*/  @!P0 LDS R5, [R10] ;  /* 0x000000000a058984 */ /* 0x000e640000000800 */
[----:B-1----:R-:W-:-:S05]  /*02b0*/  @!P0 FADD R5, R0, R5 ;  /* 0x0000000500058221 */ /* 0x002fca0000000000 */
[----:B------:R-:W-:Y:S01]  /*02c0*/  @!P0 STS [R10], R5 ;  /* 0x000000050a008388 */ /* 0x000fe20000000800 */
[----:B------:R-:W-:Y:S01]  /*02d0*/  BAR.SYNC.DEFER_BLOCKING 0x0 ;  /* 0x0000000000007b1d */ /* 0x000fe20000010000 */
[----:B------:R-:W-:-:S05]  /*02e0*/  ISETP.NE.AND P0, PT, R12, RZ, PT ;  /* 0x000000ff0c00720c */ /* 0x000fca0003f05270 */
[----:B------:R-:W-:Y:S04]  /*02f0*/  @!P1 LDS R0, [R10+0x8] ;  /* 0x000008000a009984 */ /* 0x000fe80000000800 */
[----:B------:R-:W1:Y:S02]  /*0300*/  @!P1 LDS R7, [R10] ;  /* 0x000000000a079984 */ /* 0x000e640000000800 */
[----:B-1----:R-:W-:-:S05]  /*0310*/  @!P1 FADD R7, R0, R7 ;  /* 0x0000000700079221 */ /* 0x002fca0000000000 */
[----:B------:R-:W-:Y:S01]  /*0320*/  @!P1 STS [R10], R7 ;  /* 0x000000070a009388 */ /* 0x000fe20000000800 */
[----:B------:R-:W-:Y:S06]  /*0330*/  BAR.SYNC.DEFER_BLOCKING 0x0 ;  /* 0x0000000000007b1d */ /* 0x000fec0000010000 */
[----:B------:R-:W-:Y:S04]  /*0340*/  @!P0 LDS R0, [UR4+0x4] ;  /* 0x00000404ff008984 */ /* 0x000fe80008000800 */
[----:B------:R-:W1:Y:S02]  /*0350*/  @!P0 LDS R3, [R10] ;  /* 0x000000000a038984 */ /* 0x000e640000000800 */
[----:B-1----:R-:W-:-:S05]  /*0360*/  @!P0 FADD R3, R0, R3 ;  /* 0x0000000300038221 */ /* 0x002fca0000000000 */
[----:B------:R1:W-:Y:S01]  /*0370*/  @!P0 STS [R10], R3 ;  /* 0x000000030a008388 */ /* 0x0003e20000000800 */
[----:B------:R-:W-:Y:S06]  /*0380*/  BAR.SYNC.DEFER_BLOCKING 0x0 ;  /* 0x0000000000007b1d */ /* 0x000fec0000010000 */
[----:B------:R-:W-:Y:S05]  /*0390*/  @P0 EXIT ;  /* 0x000000000000094d */ /* 0x000fea0003800000 */
[----:B------:R-:W2:Y:S01]  /*03a0*/  LDS R5, [UR4] ;  /* 0x00000004ff057984 */ /* 0x000ea20008000800 */
[----:B-1----:R-:W2:Y:S03]  /*03b0*/  LDC.64 R2, c[0x0][0x390] ;  /* 0x0000e400ff027b82 */ /* 0x002ea60000000a00 */
[----:B--2---:R-:W-:Y:S01]  /*03c0*/  REDG.E.ADD.F32.FTZ.RN.STRONG.GPU desc[UR6][R2.64], R5 ;  /* 0x00000005020079a6 */ /* 0x004fe2000c12f306 */
[----:B------:R-:W-:Y:S05]  /*03d0*/  EXIT ;  /* 0x000000000000794d */ /* 0x000fea0003800000 */
.L_x_4:
[----:B------:R-:W-:-:S00]  /*03e0*/  BRA `(.L_x_4) ;  /* 0xfffffffc00fc7947 */ /* 0x000fc0000383ffff */
[----:B------:R-:W-:-:S00]  /*03f0*/  NOP ;  /* 0x0000000000007918 */ /* 0x000fc00000000000 */
        /* <DEDUP_REMOVED lines=8> */
.L_x_5:


//--------------------- .nv.shared._Z8full_dotPKfS0_Pfi --------------------------
	.section	.nv.shared._Z8full_dotPKfS0_Pfi,"aw",@nobits
	.sectionflags	@""
	.align	4
.nv.shared._Z8full_dotPKfS0_Pfi:
	.zero		1088


//--------------------- .nv.shared.reserved.0     --------------------------
	.section	.nv.shared.reserved.0,"aw",@nobits
	.weak		__nv_reservedSMEM_offset_0_alias
	.size		__nv_reservedSMEM_offset_0_alias, 0, 64
	.other		__nv_reservedSMEM_offset_0_alias,@"STO_CUDA_RESERVED_SHARED STV_DEFAULT"
__nv_reservedSMEM_offset_0_alias:
	.zero		0
	.zero		64


//--------------------- .nv.global                --------------------------
	.section	.nv.global,"aw",@nobits
	.align	4
.nv.global:
	.type		count,@object
	.size		count,(.L_0 - count)
count:
	.zero		4
.L_0:


//--------------------- .nv.constant0._Z8full_dotPKfS0_Pfi --------------------------
	.section	.nv.constant0._Z8full_dotPKfS0_Pfi,"a",@progbits
	.sectionflags	@""
	.align	4
.nv.constant0._Z8full_dotPKfS0_Pfi:
	.zero		924


//--------------------- SYMBOLS --------------------------

	.type		.nv.reservedSmem.offset0,@object
	.size		.nv.reservedSmem.offset0,0x4
	.type		.nv.reservedSmem.cap,@object
	.size		.nv.reservedSmem.cap,0x4
